	.headerflags	@"EF_CUDA_TEXMODE_UNIFIED EF_CUDA_64BIT_ADDRESS EF_CUDA_ACCELERATORS EF_CUDA_SM90 EF_CUDA_VIRTUAL_SM(EF_CUDA_SM90)"
	.elftype	@"ET_EXEC"


//--------------------- .nv.info                  --------------------------
	.section	.nv.info,"",@"SHT_CUDA_INFO"
	.align	4


	//----- nvinfo : EIATTR_REGCOUNT
	.align		4
        /*0000*/ 	.byte	0x04, 0x2f
        /*0002*/ 	.short	(.L_3 - .L_2)
	.align		4
.L_2:
        /*0004*/ 	.word	index@(triton_poi_fused__native_batch_norm_legit_no_training__unsafe_index_add_mul_relu_sub_40)
        /*0008*/ 	.word	0x0000001f


	//----- nvinfo : EIATTR_MIN_STACK_SIZE
	.align		4
.L_3:
        /*000c*/ 	.byte	0x04, 0x12
        /*000e*/ 	.short	(.L_5 - .L_4)
	.align		4
.L_4:
        /*0010*/ 	.word	index@(triton_poi_fused__native_batch_norm_legit_no_training__unsafe_index_add_mul_relu_sub_40)
        /*0014*/ 	.word	0x00000000


	//----- nvinfo : EIATTR_FRAME_SIZE
	.align		4
.L_5:
        /*0018*/ 	.byte	0x04, 0x11
        /*001a*/ 	.short	(.L_7 - .L_6)
	.align		4
.L_6:
        /*001c*/ 	.word	index@(triton_poi_fused__native_batch_norm_legit_no_training__unsafe_index_add_mul_relu_sub_40)
        /*0020*/ 	.word	0x00000000


	//----- nvinfo : EIATTR_MIN_STACK_SIZE
	.align		4
.L_7:
        /*0024*/ 	.byte	0x04, 0x12
        /*0026*/ 	.short	(.L_9 - .L_8)
	.align		4
.L_8:
        /*0028*/ 	.word	index@(triton_poi_fused__native_batch_norm_legit_no_training__unsafe_index_add_mul_relu_sub_40)
        /*002c*/ 	.word	0x00000000
.L_9:


//--------------------- .nv.info.triton_poi_fused__native_batch_norm_legit_no_training__unsafe_index_add_mul_relu_sub_40 --------------------------
	.section	.nv.info.triton_poi_fused__native_batch_norm_legit_no_training__unsafe_index_add_mul_relu_sub_40,"",@"SHT_CUDA_INFO"
	.sectionflags	@""
	.align	4


	//----- nvinfo : EIATTR_CUDA_API_VERSION
	.align		4
        /*0000*/ 	.byte	0x04, 0x37
        /*0002*/ 	.short	(.L_11 - .L_10)
.L_10:
        /*0004*/ 	.word	0x0000007c


	//----- nvinfo : EIATTR_KPARAM_INFO
	.align		4
.L_11:
        /*0008*/ 	.byte	0x04, 0x17
        /*000a*/ 	.short	(.L_13 - .L_12)
.L_12:
        /*000c*/ 	.word	0x00000000
        /*0010*/ 	.short	0x000e
        /*0012*/ 	.short	0x006c
        /*0014*/ 	.byte	0x00, 0xf0, 0x11, 0x00


	//----- nvinfo : EIATTR_KPARAM_INFO
	.align		4
.L_13:
        /*0018*/ 	.byte	0x04, 0x17
        /*001a*/ 	.short	(.L_15 - .L_14)
.L_14:
        /*001c*/ 	.word	0x00000000
        /*0020*/ 	.short	0x000d
        /*0022*/ 	.short	0x0068
        /*0024*/ 	.byte	0x00, 0xf0, 0x11, 0x00


	//----- nvinfo : EIATTR_KPARAM_INFO
	.align		4
.L_15:
        /*0028*/ 	.byte	0x04, 0x17
        /*002a*/ 	.short	(.L_17 - .L_16)
.L_16:
        /*002c*/ 	.word	0x00000000
        /*0030*/ 	.short	0x000c
        /*0032*/ 	.short	0x0060
        /*0034*/ 	.byte	0x00, 0xf4, 0x21, 0x00


	//----- nvinfo : EIATTR_KPARAM_INFO
	.align		4
.L_17:
        /*0038*/ 	.byte	0x04, 0x17
        /*003a*/ 	.short	(.L_19 - .L_18)
.L_18:
        /*003c*/ 	.word	0x00000000
        /*0040*/ 	.short	0x000b
        /*0042*/ 	.short	0x0058
        /*0044*/ 	.byte	0x00, 0xf4, 0x21, 0x00


	//----- nvinfo : EIATTR_KPARAM_INFO
	.align		4
.L_19:
        /*0048*/ 	.byte	0x04, 0x17
        /*004a*/ 	.short	(.L_21 - .L_20)
.L_20:
        /*004c*/ 	.word	0x00000000
        /*0050*/ 	.short	0x000a
        /*0052*/ 	.short	0x0050
        /*0054*/ 	.byte	0x00, 0xf4, 0x21, 0x00


	//----- nvinfo : EIATTR_KPARAM_INFO
	.align		4
.L_21:
        /*0058*/ 	.byte	0x04, 0x17
        /*005a*/ 	.short	(.L_23 - .L_22)
.L_22:
        /*005c*/ 	.word	0x00000000
        /*0060*/ 	.short	0x0009
        /*0062*/ 	.short	0x0048
        /*0064*/ 	.byte	0x00, 0xf4, 0x21, 0x00


	//----- nvinfo : EIATTR_KPARAM_INFO
	.align		4
.L_23:
        /*0068*/ 	.byte	0x04, 0x17
        /*006a*/ 	.short	(.L_25 - .L_24)
.L_24:
        /*006c*/ 	.word	0x00000000
        /*0070*/ 	.short	0x0008
        /*0072*/ 	.short	0x0040
        /*0074*/ 	.byte	0x00, 0xf4, 0x21, 0x00


	//----- nvinfo : EIATTR_KPARAM_INFO
	.align		4
.L_25:
        /*0078*/ 	.byte	0x04, 0x17
        /*007a*/ 	.short	(.L_27 - .L_26)
.L_26:
        /*007c*/ 	.word	0x00000000
        /*0080*/ 	.short	0x0007
        /*0082*/ 	.short	0x0038
        /*0084*/ 	.byte	0x00, 0xf4, 0x21, 0x00


	//----- nvinfo : EIATTR_KPARAM_INFO
	.align		4
.L_27:
        /*0088*/ 	.byte	0x04, 0x17
        /*008a*/ 	.short	(.L_29 - .L_28)
.L_28:
        /*008c*/ 	.word	0x00000000
        /*0090*/ 	.short	0x0006
        /*0092*/ 	.short	0x0030
        /*0094*/ 	.byte	0x00, 0xf4, 0x21, 0x00


	//----- nvinfo : EIATTR_KPARAM_INFO
	.align		4
.L_29:
        /*0098*/ 	.byte	0x04, 0x17
        /*009a*/ 	.short	(.L_31 - .L_30)
.L_30:
        /*009c*/ 	.word	0x00000000
        /*00a0*/ 	.short	0x0005
        /*00a2*/ 	.short	0x0028
        /*00a4*/ 	.byte	0x00, 0xf4, 0x21, 0x00


	//----- nvinfo : EIATTR_KPARAM_INFO
	.align		4
.L_31:
        /*00a8*/ 	.byte	0x04, 0x17
        /*00aa*/ 	.short	(.L_33 - .L_32)
.L_32:
        /*00ac*/ 	.word	0x00000000
        /*00b0*/ 	.short	0x0004
        /*00b2*/ 	.short	0x0020
        /*00b4*/ 	.byte	0x00, 0xf4, 0x21, 0x00


	//----- nvinfo : EIATTR_KPARAM_INFO
	.align		4
.L_33:
        /*00b8*/ 	.byte	0x04, 0x17
        /*00ba*/ 	.short	(.L_35 - .L_34)
.L_34:
        /*00bc*/ 	.word	0x00000000
        /*00c0*/ 	.short	0x0003
        /*00c2*/ 	.short	0x0018
        /*00c4*/ 	.byte	0x00, 0xf4, 0x21, 0x00


	//----- nvinfo : EIATTR_KPARAM_INFO
	.align		4
.L_35:
        /*00c8*/ 	.byte	0x04, 0x17
        /*00ca*/ 	.short	(.L_37 - .L_36)
.L_36:
        /*00cc*/ 	.word	0x00000000
        /*00d0*/ 	.short	0x0002
        /*00d2*/ 	.short	0x0010
        /*00d4*/ 	.byte	0x00, 0xf4, 0x21, 0x00


	//----- nvinfo : EIATTR_KPARAM_INFO
	.align		4
.L_37:
        /*00d8*/ 	.byte	0x04, 0x17
        /*00da*/ 	.short	(.L_39 - .L_38)
.L_38:
        /*00dc*/ 	.word	0x00000000
        /*00e0*/ 	.short	0x0001
        /*00e2*/ 	.short	0x0008
        /*00e4*/ 	.byte	0x00, 0xf4, 0x21, 0x00


	//----- nvinfo : EIATTR_KPARAM_INFO
	.align		4
.L_39:
        /*00e8*/ 	.byte	0x04, 0x17
        /*00ea*/ 	.short	(.L_41 - .L_40)
.L_40:
        /*00ec*/ 	.word	0x00000000
        /*00f0*/ 	.short	0x0000
        /*00f2*/ 	.short	0x0000
        /*00f4*/ 	.byte	0x00, 0xf4, 0x21, 0x00


	//----- nvinfo : EIATTR_SPARSE_MMA_MASK
	.align		4
.L_41:
        /*00f8*/ 	.byte	0x03, 0x50
        /*00fa*/ 	.short	0x0000


	//----- nvinfo : EIATTR_MAXREG_COUNT
	.align		4
        /*00fc*/ 	.byte	0x03, 0x1b
        /*00fe*/ 	.short	0x00ff


	//----- nvinfo : EIATTR_EXIT_INSTR_OFFSETS
	.align		4
        /*0100*/ 	.byte	0x04, 0x1c
        /*0102*/ 	.short	(.L_43 - .L_42)


	//   ....[0]....
.L_42:
        /*0104*/ 	.word	0x00000630


	//   ....[1]....
        /*0108*/ 	.word	0x00000690


	//----- nvinfo : EIATTR_REQNTID
	.align		4
.L_43:
        /*010c*/ 	.byte	0x04, 0x10
        /*010e*/ 	.short	(.L_45 - .L_44)
.L_44:
        /*0110*/ 	.word	0x00000020
        /*0114*/ 	.word	0x00000001
        /*0118*/ 	.word	0x00000001


	//----- nvinfo : EIATTR_CBANK_PARAM_SIZE
	.align		4
.L_45:
        /*011c*/ 	.byte	0x03, 0x19
        /*011e*/ 	.short	0x0070


	//----- nvinfo : EIATTR_PARAM_CBANK
	.align		4
        /*0120*/ 	.byte	0x04, 0x0a
        /*0122*/ 	.short	(.L_47 - .L_46)
	.align		4
.L_46:
        /*0124*/ 	.word	index@(.nv.constant0.triton_poi_fused__native_batch_norm_legit_no_training__unsafe_index_add_mul_relu_sub_40)
        /*0128*/ 	.short	0x0210
        /*012a*/ 	.short	0x0070


	//----- nvinfo : EIATTR_SW_WAR
	.align		4
.L_47:
        /*012c*/ 	.byte	0x04, 0x36
        /*012e*/ 	.short	(.L_49 - .L_48)
.L_48:
        /*0130*/ 	.word	0x00000008
.L_49:


//--------------------- .nv.callgraph             --------------------------
	.section	.nv.callgraph,"",@"SHT_CUDA_CALLGRAPH"
	.align	4
	.sectionentsize	8
	.align		4
        /*0000*/ 	.word	0x00000000
	.align		4
        /*0004*/ 	.word	0xffffffff
	.align		4
        /*0008*/ 	.word	0x00000000
	.align		4
        /*000c*/ 	.word	0xfffffffe
	.align		4
        /*0010*/ 	.word	0x00000000
	.align		4
        /*0014*/ 	.word	0xfffffffd
	.align		4
        /*0018*/ 	.word	0x00000000
	.align		4
        /*001c*/ 	.word	0xfffffffc


//--------------------- .nv.constant4             --------------------------
	.section	.nv.constant4,"a",@progbits
	.align	8
	.align		8
.nv.constant4:
        /*0000*/ 	.dword	_$_str
	.align		8
        /*0008*/ 	.dword	_$_str_$_2


//--------------------- .text.triton_poi_fused__native_batch_norm_legit_no_training__unsafe_index_add_mul_relu_sub_40 --------------------------
	.section	.text.triton_poi_fused__native_batch_norm_legit_no_training__unsafe_index_add_mul_relu_sub_40,"ax",@progbits
	.sectionflags	@"SHF_BARRIERS=1"
	.align	128
        .global         triton_poi_fused__native_batch_norm_legit_no_training__unsafe_index_add_mul_relu_sub_40
        .type           triton_poi_fused__native_batch_norm_legit_no_training__unsafe_index_add_mul_relu_sub_40,@function
        .size           triton_poi_fused__native_batch_norm_legit_no_training__unsafe_index_add_mul_relu_sub_40,(.L_x_1 - triton_poi_fused__native_batch_norm_legit_no_training__unsafe_index_add_mul_relu_sub_40)
        .other          triton_poi_fused__native_batch_norm_legit_no_training__unsafe_index_add_mul_relu_sub_40,@"STO_CUDA_ENTRY STV_DEFAULT"
triton_poi_fused__native_batch_norm_legit_no_training__unsafe_index_add_mul_relu_sub_40:
.text.triton_poi_fused__native_batch_norm_legit_no_training__unsafe_index_add_mul_relu_sub_40:
[----:B------:R-:W0:Y:S01]  /*0000*/  LDC R1, c[0x0][0x28] ;  /* 0x00000a00ff017b82 */ /* 0x000e220000000800 */
[----:B------:R-:W1:Y:S07]  /*0010*/  S2R R3, SR_CTAID.Y ;  /* 0x0000000000037919 */ /* 0x000e6e0000002600 */
[----:B------:R-:W2:Y:S01]  /*0020*/  LDC.64 R6, c[0x0][0x250] ;  /* 0x00009400ff067b82 */ /* 0x000ea20000000a00 */
[----:B------:R-:W-:Y:S01]  /*0030*/  CS2R R26, SRZ ;  /* 0x00000000001a7805 */ /* 0x000fe2000001ff00 */
[----:B------:R-:W-:Y:S01]  /*0040*/  ULDC.64 UR6, c[0x0][0x208] ;  /* 0x0000820000067ab9 */ /* 0x000fe20000000a00 */
[----:B------:R-:W3:Y:S01]  /*0050*/  S2R R0, SR_TID.X ;  /* 0x0000000000007919 */ /* 0x000ee20000002100 */
[----:B------:R-:W4:Y:S04]  /*0060*/  S2R R5, SR_CTAID.X ;  /* 0x0000000000057919 */ /* 0x000f280000002500 */
[----:B------:R-:W5:Y:S08]  /*0070*/  LDC.64 R10, c[0x0][0x240] ;  /* 0x00009000ff0a7b82 */ /* 0x000f700000000a00 */
[----:B------:R-:W4:Y:S08]  /*0080*/  LDC.64 R8, c[0x0][0x228] ;  /* 0x00008a00ff087b82 */ /* 0x000f300000000a00 */
[----:B------:R-:W5:Y:S01]  /*0090*/  LDC.64 R12, c[0x0][0x248] ;  /* 0x00009200ff0c7b82 */ /* 0x000f620000000a00 */
[----:B-1----:R-:W-:-:S07]  /*00a0*/  IMAD.SHL.U32 R3, R3, 0x8, RZ ;  /* 0x0000000803037824 */ /* 0x002fce00078e00ff */
[----:B------:R-:W1:Y:S01]  /*00b0*/  LDC.64 R16, c[0x0][0x260] ;  /* 0x00009800ff107b82 */ /* 0x000e620000000a00 */
[----:B---3--:R-:W-:-:S04]  /*00c0*/  LOP3.LUT R23, R3, 0x7, R0, 0xf8, !PT ;  /* 0x0000000703177812 */ /* 0x008fc800078ef800 */
[----:B------:R-:W-:-:S03]  /*00d0*/  SHF.R.S32.HI R2, RZ, 0x1f, R23 ;  /* 0x0000001fff027819 */ /* 0x000fc60000011417 */
[----:B------:R-:W3:Y:S01]  /*00e0*/  LDC.64 R18, c[0x0][0x238] ;  /* 0x00008e00ff127b82 */ /* 0x000ee20000000a00 */
[----:B------:R-:W-:Y:S02]  /*00f0*/  ISETP.GE.AND P2, PT, R23, 0x10, PT ;  /* 0x000000101700780c */ /* 0x000fe40003f46270 */
[----:B------:R-:W-:-:S04]  /*0100*/  LEA.HI R4, R2, R23, RZ, 0x2 ;  /* 0x0000001702047211 */ /* 0x000fc800078f10ff */
[----:B------:R-:W-:Y:S01]  /*0110*/  LOP3.LUT R2, R4, 0xfffffffc, RZ, 0xc0, !PT ;  /* 0xfffffffc04027812 */ /* 0x000fe200078ec0ff */
[----:B------:R-:W3:Y:S04]  /*0120*/  LDC.64 R20, c[0x0][0x270] ;  /* 0x00009c00ff147b82 */ /* 0x000ee80000000a00 */
[----:B------:R-:W-:-:S04]  /*0130*/  IMAD.IADD R25, R23, 0x1, -R2 ;  /* 0x0000000117197824 */ /* 0x000fc800078e0a02 */
[----:B--2---:R-:W-:-:S05]  /*0140*/  IMAD.WIDE R6, R25, 0x4, R6 ;  /* 0x0000000419067825 */ /* 0x004fca00078e0206 */
[----:B------:R2:W3:Y:S01]  /*0150*/  @!P2 LDG.E.EL R26, desc[UR6][R6.64] ;  /* 0x00000006061aa981 */ /* 0x0004e2000c2e1900 */
[----:B------:R-:W-:Y:S01]  /*0160*/  SHF.R.U32.HI R2, RZ, 0x3, R0 ;  /* 0x00000003ff027819 */ /* 0x000fe20000011600 */
[----:B------:R-:W-:Y:S01]  /*0170*/  IMAD.SHL.U32 R14, R4, 0x4, RZ ;  /* 0x00000004040e7824 */ /* 0x000fe200078e00ff */
[----:B----4-:R-:W-:Y:S01]  /*0180*/  SHF.L.U32 R5, R5, 0x2, RZ ;  /* 0x0000000205057819 */ /* 0x010fe200000006ff */
[----:B------:R-:W-:Y:S01]  /*0190*/  IMAD.MOV.U32 R24, RZ, RZ, RZ ;  /* 0x000000ffff187224 */ /* 0x000fe200078e00ff */
[----:B------:R-:W-:Y:S01]  /*01a0*/  SGXT.U32 R2, R2, 0x2 ;  /* 0x000000020202781a */ /* 0x000fe20000000000 */
[----:B0----5:R-:W-:Y:S01]  /*01b0*/  IMAD.WIDE R12, R25, 0x4, R12 ;  /* 0x00000004190c7825 */ /* 0x021fe200078e020c */
[----:B------:R-:W-:Y:S02]  /*01c0*/  LOP3.LUT R15, R14, 0xfffffff0, RZ, 0xc0, !PT ;  /* 0xfffffff00e0f7812 */ /* 0x000fe400078ec0ff */
[----:B------:R-:W-:Y:S01]  /*01d0*/  LOP3.LUT R4, R5, R2, RZ, 0xfc, !PT ;  /* 0x0000000205047212 */ /* 0x000fe200078efcff */
[----:B-1----:R-:W-:Y:S01]  /*01e0*/  IMAD.WIDE R16, R25, 0x4, R16 ;  /* 0x0000000419107825 */ /* 0x002fe200078e0210 */
[----:B------:R-:W4:Y:S02]  /*01f0*/  @!P2 LDG.E.EL R27, desc[UR6][R12.64] ;  /* 0x000000060c1ba981 */ /* 0x000f24000c2e1900 */
[C---:B------:R-:W-:Y:S01]  /*0200*/  ISETP.GE.AND P1, PT, R4.reuse, 0x4, PT ;  /* 0x000000040400780c */ /* 0x040fe20003f26270 */
[C---:B------:R-:W-:Y:S01]  /*0210*/  IMAD R14, R4.reuse, 0x4, R25 ;  /* 0x00000004040e7824 */ /* 0x040fe200078e0219 */
[----:B------:R-:W-:-:S02]  /*0220*/  LEA.HI R22, R4, R4, RZ, 0x1 ;  /* 0x0000000404167211 */ /* 0x000fc400078f08ff */
[----:B------:R-:W-:Y:S02]  /*0230*/  ISETP.LT.AND P0, PT, R23, 0x10, !P1 ;  /* 0x000000101700780c */ /* 0x000fe40004f01270 */
[----:B--2---:R-:W-:Y:S02]  /*0240*/  IADD3 R7, R14, R15, RZ ;  /* 0x0000000f0e077210 */ /* 0x004fe40007ffe0ff */
[----:B------:R-:W0:Y:S03]  /*0250*/  LDC.64 R14, c[0x0][0x258] ;  /* 0x00009600ff0e7b82 */ /* 0x000e260000000a00 */
[----:B------:R-:W-:-:S04]  /*0260*/  IMAD.WIDE R10, R7, 0x4, R10 ;  /* 0x00000004070a7825 */ /* 0x000fc800078e020a */
[----:B------:R-:W-:Y:S01]  /*0270*/  IMAD.WIDE R6, R23, 0x4, R8 ;  /* 0x0000000417067825 */ /* 0x000fe200078e0208 */
[----:B------:R-:W-:Y:S01]  /*0280*/  LOP3.LUT R9, R22, 0xfffffffe, RZ, 0xc0, !PT ;  /* 0xfffffffe16097812 */ /* 0x000fe200078ec0ff */
[----:B------:R1:W4:Y:S02]  /*0290*/  @P0 LDG.E.EL R24, desc[UR6][R10.64] ;  /* 0x000000060a180981 */ /* 0x000324000c2e1900 */
[----:B------:R-:W-:Y:S01]  /*02a0*/  IMAD.MOV.U32 R23, RZ, RZ, RZ ;  /* 0x000000ffff177224 */ /* 0x000fe200078e00ff */
[----:B------:R-:W-:Y:S01]  /*02b0*/  IADD3 R9, R4, -R9, RZ ;  /* 0x8000000904097210 */ /* 0x000fe20007ffe0ff */
[----:B------:R-:W-:Y:S01]  /*02c0*/  HFMA2.MMA R4, -RZ, RZ, 0, 0 ;  /* 0x00000000ff047435 */ /* 0x000fe200000001ff */
[----:B------:R-:W-:-:S03]  /*02d0*/  IMAD.MOV.U32 R28, RZ, RZ, RZ ;  /* 0x000000ffff1c7224 */ /* 0x000fc600078e00ff */
[----:B---3--:R-:W-:Y:S01]  /*02e0*/  IMAD.WIDE R8, R9, 0x4, R18 ;  /* 0x0000000409087825 */ /* 0x008fe200078e0212 */
[----:B------:R2:W3:Y:S03]  /*02f0*/  @!P2 LDG.E.EL R23, desc[UR6][R6.64] ;  /* 0x000000060617a981 */ /* 0x0004e6000c2e1900 */
[----:B0-----:R-:W-:Y:S01]  /*0300*/  IMAD.WIDE R14, R25, 0x4, R14 ;  /* 0x00000004190e7825 */ /* 0x001fe200078e020e */
[----:B-1----:R-:W-:Y:S01]  /*0310*/  SHF.R.S32.HI R11, RZ, 0x1, R22 ;  /* 0x00000001ff0b7819 */ /* 0x002fe20000011416 */
[----:B------:R0:W5:Y:S02]  /*0320*/  @!P1 LDG.E.EL R4, desc[UR6][R8.64] ;  /* 0x0000000608049981 */ /* 0x000164000c2e1900 */
[----:B------:R-:W-:Y:S02]  /*0330*/  IMAD.MOV.U32 R25, RZ, RZ, RZ ;  /* 0x000000ffff197224 */ /* 0x000fe400078e00ff */
[----:B------:R-:W5:Y:S04]  /*0340*/  @!P2 LDG.E.EL R28, desc[UR6][R14.64] ;  /* 0x000000060e1ca981 */ /* 0x000f68000c2e1900 */
[----:B------:R-:W5:Y:S01]  /*0350*/  @!P2 LDG.E.EL R25, desc[UR6][R16.64] ;  /* 0x000000061019a981 */ /* 0x000f62000c2e1900 */
[----:B------:R-:W-:-:S02]  /*0360*/  IMAD.MOV.U32 R10, RZ, RZ, RZ ;  /* 0x000000ffff0a7224 */ /* 0x000fc400078e00ff */
[----:B--2---:R-:W-:-:S05]  /*0370*/  IMAD.WIDE R6, R11, 0x4, R20 ;  /* 0x000000040b067825 */ /* 0x004fca00078e0214 */
[----:B------:R1:W2:Y:S01]  /*0380*/  @!P1 LDG.E.EL R10, desc[UR6][R6.64] ;  /* 0x00000006060a9981 */ /* 0x0002a2000c2e1900 */
[----:B0-----:R-:W-:Y:S01]  /*0390*/  IMAD.MOV.U32 R8, RZ, RZ, 0x3e800000 ;  /* 0x3e800000ff087424 */ /* 0x001fe200078e00ff */
[----:B------:R-:W0:Y:S01]  /*03a0*/  S2UR UR5, SR_CgaCtaId ;  /* 0x00000000000579c3 */ /* 0x000e220000008800 */
[----:B-1----:R-:W-:-:S04]  /*03b0*/  SHF.L.U32 R6, R0, 0x2, RZ ;  /* 0x0000000200067819 */ /* 0x002fc800000006ff */
[----:B------:R-:W-:Y:S01]  /*03c0*/  LOP3.LUT R9, R6, 0x1c, RZ, 0xc0, !PT ;  /* 0x0000001c06097812 */ /* 0x000fe200078ec0ff */
[----:B------:R-:W-:Y:S02]  /*03d0*/  UMOV UR4, 0x400 ;  /* 0x0000040000047882 */ /* 0x000fe40000000000 */
[----:B0-----:R-:W-:Y:S01]  /*03e0*/  UPRMT UR4, UR5, 0x654, UR4 ;  /* 0x0000065405047896 */ /* 0x001fe20008000004 */
[----:B------:R-:W-:Y:S01]  /*03f0*/  LOP3.LUT R5, R5, 0x3, R0, 0xf8, !PT ;  /* 0x0000000305057812 */ /* 0x000fe200078ef800 */
[----:B------:R-:W-:Y:S01]  /*0400*/  BAR.SYNC.DEFER_BLOCKING 0x0 ;  /* 0x0000000000007b1d */ /* 0x000fe20000010000 */
[----:B------:R-:W-:-:S05]  /*0410*/  FADD R26, R26, 9.9999997473787516356e-06 ;  /* 0x3727c5ac1a1a7421 */ /* 0x000fca0000000000 */
[----:B------:R-:W0:Y:S02]  /*0420*/  MUFU.SQRT R11, R26 ;  /* 0x0000001a000b7308 */ /* 0x000e240000002000 */
[C---:B0-----:R-:W-:Y:S02]  /*0430*/  FSETP.GT.AND P0, PT, R11.reuse, 8.50705917302346158658e+37, PT ;  /* 0x7e8000000b00780b */ /* 0x041fe40003f04000 */
[----:B------:R-:W-:-:S11]  /*0440*/  FSETP.GEU.AND P1, PT, R11, 1.175494350822287508e-38, PT ;  /* 0x008000000b00780b */ /* 0x000fd60003f2e000 */
[----:B------:R-:W-:-:S04]  /*0450*/  @P0 FMUL R11, R11, 0.25 ;  /* 0x3e8000000b0b0820 */ /* 0x000fc80000400000 */
[----:B------:R-:W-:-:S06]  /*0460*/  @!P1 FMUL R11, R11, 16777216 ;  /* 0x4b8000000b0b9820 */ /* 0x000fcc0000400000 */
[----:B------:R-:W0:Y:S01]  /*0470*/  MUFU.RCP R11, R11 ;  /* 0x0000000b000b7308 */ /* 0x000e220000001000 */
[----:B------:R-:W-:Y:S01]  /*0480*/  FSEL R8, R8, 1, P0 ;  /* 0x3f80000008087808 */ /* 0x000fe20000000000 */
[----:B----4-:R-:W-:-:S04]  /*0490*/  FADD R24, -R27, R24 ;  /* 0x000000181b187221 */ /* 0x010fc80000000100 */
[----:B------:R-:W-:-:S04]  /*04a0*/  @!P1 FMUL R8, R8, 16777216 ;  /* 0x4b80000008089820 */ /* 0x000fc80000400000 */
[----:B0-----:R-:W-:-:S04]  /*04b0*/  FMUL R7, R11, R8 ;  /* 0x000000080b077220 */ /* 0x001fc80000400000 */
[----:B------:R-:W-:Y:S01]  /*04c0*/  FMUL R24, R24, R7 ;  /* 0x0000000718187220 */ /* 0x000fe20000400000 */
[----:B------:R-:W-:Y:S01]  /*04d0*/  LOP3.LUT R7, R9, R2, RZ, 0xfc, !PT ;  /* 0x0000000209077212 */ /* 0x000fe200078efcff */
[----:B---3--:R-:W-:Y:S02]  /*04e0*/  FADD R2, R23, -R23 ;  /* 0x8000001717027221 */ /* 0x008fe40000000000 */
[----:B-----5:R-:W-:Y:S02]  /*04f0*/  FFMA R24, R24, R28, R25 ;  /* 0x0000001c18187223 */ /* 0x020fe40000000019 */
[----:B------:R-:W-:Y:S01]  /*0500*/  FFMA R23, R2, R4, R23 ;  /* 0x0000000402177223 */ /* 0x000fe20000000017 */
[----:B------:R-:W-:Y:S02]  /*0510*/  SHF.R.U32.HI R8, RZ, 0x2, R0 ;  /* 0x00000002ff087819 */ /* 0x000fe40000011600 */
[----:B------:R-:W-:Y:S01]  /*0520*/  FSETP.GEU.AND P1, PT, R24, RZ, PT ;  /* 0x000000ff1800720b */ /* 0x000fe20003f2e000 */
[--C-:B------:R-:W-:Y:S01]  /*0530*/  FADD R2, R23, -R23.reuse ;  /* 0x8000001717027221 */ /* 0x100fe20000000000 */
[----:B------:R-:W-:Y:S01]  /*0540*/  SGXT.U32 R6, R8, 0x3 ;  /* 0x000000030806781a */ /* 0x000fe20000000000 */
[----:B------:R-:W-:Y:S01]  /*0550*/  VIADD R8, R9, UR4 ;  /* 0x0000000409087c36 */ /* 0x000fe20008000000 */
[----:B------:R-:W-:Y:S01]  /*0560*/  FSEL R24, R24, RZ, P1 ;  /* 0x000000ff18187208 */ /* 0x000fe20000800000 */
[----:B--2---:R-:W-:-:S02]  /*0570*/  FFMA R23, R2, R10, R23 ;  /* 0x0000000a02177223 */ /* 0x004fc40000000017 */
[----:B------:R-:W-:Y:S02]  /*0580*/  IMAD R8, R7, 0x4, R8 ;  /* 0x0000000407087824 */ /* 0x000fe400078e0208 */
[----:B------:R-:W-:-:S05]  /*0590*/  FADD R23, R24, R23 ;  /* 0x0000001718177221 */ /* 0x000fca0000000000 */
[----:B------:R0:W-:Y:S01]  /*05a0*/  STS [R8], R23 ;  /* 0x0000001708007388 */ /* 0x0001e20000000800 */
[----:B------:R-:W-:Y:S01]  /*05b0*/  LOP3.LUT R6, R3, R6, RZ, 0xfc, !PT ;  /* 0x0000000603067212 */ /* 0x000fe200078efcff */
[----:B------:R-:W-:Y:S01]  /*05c0*/  BAR.SYNC.DEFER_BLOCKING 0x0 ;  /* 0x0000000000007b1d */ /* 0x000fe20000010000 */
[----:B------:R-:W-:-:S04]  /*05d0*/  ISETP.GE.AND P0, PT, R5, 0x4, PT ;  /* 0x000000040500780c */ /* 0x000fc80003f06270 */
[----:B------:R-:W-:Y:S02]  /*05e0*/  ISETP.LT.AND P0, PT, R6, 0x10, !P0 ;  /* 0x000000100600780c */ /* 0x000fe40004701270 */
[C---:B------:R-:W-:Y:S02]  /*05f0*/  LOP3.LUT R3, R0.reuse, 0x1c, RZ, 0xc0, !PT ;  /* 0x0000001c00037812 */ /* 0x040fe400078ec0ff */
[----:B------:R-:W-:Y:S02]  /*0600*/  LOP3.LUT R0, R0, 0x1f, RZ, 0xc0, !PT ;  /* 0x0000001f00007812 */ /* 0x000fe400078ec0ff */
[----:B------:R-:W-:-:S05]  /*0610*/  IADD3 R3, R3, UR4, RZ ;  /* 0x0000000403037c10 */ /* 0x000fca000fffe0ff */
[----:B------:R-:W-:Y:S02]  /*0620*/  IMAD R0, R0, 0x4, R3 ;  /* 0x0000000400007824 */ /* 0x000fe400078e0203 */
[----:B0-----:R-:W-:Y:S05]  /*0630*/  @!P0 EXIT ;  /* 0x000000000000894d */ /* 0x001fea0003800000 */
[----:B------:R-:W0:Y:S01]  /*0640*/  LDS R7, [R0] ;  /* 0x0000000000077984 */ /* 0x000e220000000800 */
[----:B------:R-:W1:Y:S01]  /*0650*/  LDC.64 R2, c[0x0][0x210] ;  /* 0x00008400ff027b82 */ /* 0x000e620000000a00 */
[----:B------:R-:W-:-:S05]  /*0660*/  LEA R5, R6, R5, 0x2 ;  /* 0x0000000506057211 */ /* 0x000fca00078e10ff */
[----:B-1----:R-:W-:-:S05]  /*0670*/  IMAD.WIDE R2, R5, 0x4, R2 ;  /* 0x0000000405027825 */ /* 0x002fca00078e0202 */
[----:B0-----:R-:W-:Y:S01]  /*0680*/  STG.E desc[UR6][R2.64], R7 ;  /* 0x0000000702007986 */ /* 0x001fe2000c101906 */
[----:B------:R-:W-:Y:S05]  /*0690*/  EXIT ;  /* 0x000000000000794d */ /* 0x000fea0003800000 */
.L_x_0:
[----:B------:R-:W-:-:S00]  /*06a0*/  BRA `(.L_x_0) ;  /* 0xfffffffc00fc7947 */ /* 0x000fc0000383ffff */
[----:B------:R-:W-:-:S00]  /*06b0*/  NOP ;  /* 0x0000000000007918 */ /* 0x000fc00000000000 */
        /* <DEDUP_REMOVED lines=12> */
.L_x_1:


//--------------------- .nv.global.init           --------------------------
	.section	.nv.global.init,"aw",@progbits
.nv.global.init:
	.type		_$_str,@object
	.size		_$_str,(_$_str_$_2 - _$_str)
_$_str:
        /*0000*/ 	.byte	0x5f, 0x5f, 0x43, 0x55, 0x44, 0x41, 0x5f, 0x46, 0x54, 0x5a, 0x00
	.type		_$_str_$_2,@object
	.size		_$_str_$_2,(.L_1 - _$_str_$_2)
_$_str_$_2:
        /*000b*/ 	.byte	0x5f, 0x5f, 0x43, 0x55, 0x44, 0x41, 0x5f, 0x50, 0x52, 0x45, 0x43, 0x5f, 0x53, 0x51, 0x52, 0x54
        /*001b*/ 	.byte	0x00
.L_1:


//--------------------- .nv.shared.triton_poi_fused__native_batch_norm_legit_no_training__unsafe_index_add_mul_relu_sub_40 --------------------------
	.section	.nv.shared.triton_poi_fused__native_batch_norm_legit_no_training__unsafe_index_add_mul_relu_sub_40,"aw",@nobits
	.sectionflags	@""
	.align	16
	.zero		1024


//--------------------- .nv.constant0.triton_poi_fused__native_batch_norm_legit_no_training__unsafe_index_add_mul_relu_sub_40 --------------------------
	.section	.nv.constant0.triton_poi_fused__native_batch_norm_legit_no_training__unsafe_index_add_mul_relu_sub_40,"a",@progbits
	.sectionflags	@""
	.align	4
.nv.constant0.triton_poi_fused__native_batch_norm_legit_no_training__unsafe_index_add_mul_relu_sub_40:
	.zero		640
